//
// Generated by NVIDIA NVVM Compiler
//
// Compiler Build ID: CL-36424714
// Cuda compilation tools, release 13.0, V13.0.88
// Based on NVVM 20.0.0
//

.version 9.0
.target sm_100
.address_size 64

	// .globl	_Z15convolution_maxPdS_mmS_
// _ZZ15convolution_maxPdS_mmS_E9local_max has been demoted

.visible .entry _Z15convolution_maxPdS_mmS_(
	.param .u64 .ptr .align 1 _Z15convolution_maxPdS_mmS__param_0,
	.param .u64 .ptr .align 1 _Z15convolution_maxPdS_mmS__param_1,
	.param .u64 _Z15convolution_maxPdS_mmS__param_2,
	.param .u64 _Z15convolution_maxPdS_mmS__param_3,
	.param .u64 .ptr .align 1 _Z15convolution_maxPdS_mmS__param_4
)
{
	.reg .pred 	%p<12>;
	.reg .b32 	%r<24>;
	.reg .b64 	%rd<48>;
	.reg .b64 	%fd<23>;
	// demoted variable
	.shared .align 8 .f64 _ZZ15convolution_maxPdS_mmS_E9local_max;
	ld.param.u64 	%rd21, [_Z15convolution_maxPdS_mmS__param_0];
	ld.param.u64 	%rd24, [_Z15convolution_maxPdS_mmS__param_1];
	ld.param.u64 	%rd22, [_Z15convolution_maxPdS_mmS__param_2];
	ld.param.u64 	%rd23, [_Z15convolution_maxPdS_mmS__param_3];
	ld.param.u64 	%rd25, [_Z15convolution_maxPdS_mmS__param_4];
	cvta.to.global.u64 	%rd1, %rd24;
	cvta.to.global.u64 	%rd2, %rd25;
	mov.u32 	%r1, %ntid.y;
	mov.u32 	%r2, %tid.y;
	mov.u32 	%r3, %tid.x;
	or.b32  	%r4, %r3, %r2;
	setp.ne.s32 	%p1, %r4, 0;
	@%p1 bra 	$L__BB0_2;
	mov.b64 	%rd26, 4503599627370496;
	st.shared.u64 	[_ZZ15convolution_maxPdS_mmS_E9local_max], %rd26;
$L__BB0_2:
	bar.sync 	0;
	mov.u32 	%r13, %ctaid.y;
	mad.lo.s32 	%r14, %r13, %r1, %r2;
	add.s32 	%r22, %r14, 1;
	cvt.u64.u32 	%rd45, %r22;
	add.s64 	%rd4, %rd22, -1;
	setp.le.u64 	%p2, %rd4, %rd45;
	@%p2 bra 	$L__BB0_12;
	cvta.to.global.u64 	%rd5, %rd21;
	mov.u32 	%r15, %ntid.x;
	mov.u32 	%r16, %ctaid.x;
	mad.lo.s32 	%r17, %r16, %r15, %r3;
	add.s32 	%r6, %r17, 1;
	add.s64 	%rd6, %rd23, -1;
	mov.u32 	%r18, %nctaid.y;
	mul.lo.s32 	%r7, %r1, %r18;
	mov.u32 	%r19, %nctaid.x;
	mul.lo.s32 	%r8, %r15, %r19;
	cvt.s64.s32 	%rd27, %r6;
$L__BB0_4:
	setp.le.u64 	%p3, %rd6, %rd27;
	@%p3 bra 	$L__BB0_11;
	add.s32 	%r20, %r22, -1;
	cvt.s64.s32 	%rd28, %r20;
	mul.lo.s64 	%rd8, %rd23, %rd28;
	mul.lo.s64 	%rd9, %rd45, %rd23;
	add.s32 	%r21, %r22, 1;
	cvt.u64.u32 	%rd29, %r21;
	mul.lo.s64 	%rd10, %rd23, %rd29;
	cvt.u64.u32 	%rd30, %r22;
	add.s64 	%rd31, %rd9, %rd30;
	shl.b64 	%rd32, %rd31, 3;
	add.s64 	%rd11, %rd1, %rd32;
	mov.u32 	%r23, %r6;
$L__BB0_6:
	cvt.s64.s32 	%rd33, %r23;
	add.s64 	%rd34, %rd8, %rd33;
	shl.b64 	%rd35, %rd34, 3;
	add.s64 	%rd36, %rd5, %rd35;
	ld.global.f64 	%fd3, [%rd36+-8];
	add.s64 	%rd37, %rd9, %rd33;
	shl.b64 	%rd38, %rd37, 3;
	add.s64 	%rd39, %rd5, %rd38;
	ld.global.f64 	%fd4, [%rd39+-8];
	mul.f64 	%fd5, %fd4, 0dBFD3333333333333;
	fma.rn.f64 	%fd6, %fd3, 0d3FC999999999999A, %fd5;
	add.s64 	%rd40, %rd10, %rd33;
	shl.b64 	%rd41, %rd40, 3;
	add.s64 	%rd42, %rd5, %rd41;
	ld.global.f64 	%fd7, [%rd42+-8];
	fma.rn.f64 	%fd8, %fd7, 0d3FD999999999999A, %fd6;
	ld.global.f64 	%fd9, [%rd36];
	fma.rn.f64 	%fd10, %fd9, 0d3FE0000000000000, %fd8;
	ld.global.f64 	%fd11, [%rd39];
	fma.rn.f64 	%fd12, %fd11, 0d3FE3333333333333, %fd10;
	ld.global.f64 	%fd13, [%rd42];
	fma.rn.f64 	%fd14, %fd13, 0d3FE6666666666666, %fd12;
	ld.global.f64 	%fd15, [%rd36+8];
	fma.rn.f64 	%fd16, %fd15, 0dBFE999999999999A, %fd14;
	ld.global.f64 	%fd17, [%rd39+8];
	fma.rn.f64 	%fd18, %fd17, 0dBFECCCCCCCCCCCCD, %fd16;
	ld.global.f64 	%fd19, [%rd42+8];
	fma.rn.f64 	%fd20, %fd19, 0d3FB999999999999A, %fd18;
	add.s64 	%rd43, %rd1, %rd38;
	st.global.f64 	[%rd43], %fd20;
	setp.ne.s32 	%p4, %r22, %r23;
	@%p4 bra 	$L__BB0_10;
	ld.global.f64 	%fd1, [%rd11];
	ld.shared.u64 	%rd46, [_ZZ15convolution_maxPdS_mmS_E9local_max];
	mov.b64 	%rd13, %fd1;
$L__BB0_8:
	mov.b64 	%fd21, %rd46;
	setp.leu.f64 	%p5, %fd1, %fd21;
	@%p5 bra 	$L__BB0_10;
	atom.relaxed.shared.cas.b64 	%rd15, [_ZZ15convolution_maxPdS_mmS_E9local_max], %rd46, %rd13;
	setp.ne.s64 	%p6, %rd46, %rd15;
	mov.u64 	%rd46, %rd15;
	@%p6 bra 	$L__BB0_8;
$L__BB0_10:
	add.s32 	%r23, %r23, %r8;
	cvt.s64.s32 	%rd44, %r23;
	setp.gt.u64 	%p7, %rd6, %rd44;
	@%p7 bra 	$L__BB0_6;
$L__BB0_11:
	add.s32 	%r22, %r22, %r7;
	cvt.u64.u32 	%rd45, %r22;
	setp.gt.u64 	%p8, %rd4, %rd45;
	@%p8 bra 	$L__BB0_4;
$L__BB0_12:
	setp.ne.s32 	%p9, %r4, 0;
	bar.sync 	0;
	@%p9 bra 	$L__BB0_16;
	ld.shared.f64 	%fd2, [_ZZ15convolution_maxPdS_mmS_E9local_max];
	ld.global.u64 	%rd47, [%rd2];
	mov.b64 	%rd18, %fd2;
$L__BB0_14:
	mov.b64 	%fd22, %rd47;
	setp.leu.f64 	%p10, %fd2, %fd22;
	@%p10 bra 	$L__BB0_16;
	atom.relaxed.global.cas.b64 	%rd20, [%rd2], %rd47, %rd18;
	setp.ne.s64 	%p11, %rd47, %rd20;
	mov.u64 	%rd47, %rd20;
	@%p11 bra 	$L__BB0_14;
$L__BB0_16:
	ret;

}


// ===== COMPILED SASS (sm_100) =====

	.target	sm_100

	.elftype	@"ET_EXEC"


//--------------------- .note.nv.tkinfo           --------------------------
	.section	.note.nv.tkinfo,"",@"SHT_NOTE"
	.sectionflags	@"SHF_NOTE_NV_TKINFO"
	.tkinfo
        /*0018*/ 	.word	0x00000002
        /*0030*/ 	.string	""
        /*0030*/ 	.string	"ptxas"
        /*0030*/ 	.string	"Cuda compilation tools, release 13.0, V13.0.88"
        /*0030*/ 	.string	"Build cuda_13.0.r13.0/compiler.36424714_0"
        /*0030*/ 	.string	"-arch sm_100 -m 64 "



//--------------------- .note.nv.cuinfo           --------------------------
	.section	.note.nv.cuinfo,"",@"SHT_NOTE"
	.sectionflags	@"SHF_NOTE_NV_CUINFO"
        /*0018*/ 	.short	0x0002
        /*001a*/ 	.short	0x0064
        /*001c*/ 	.short	0x0082
	.zero		2


//--------------------- .nv.info                  --------------------------
	.section	.nv.info,"",@"SHT_CUDA_INFO"
	.align	4


	//----- nvinfo : EIATTR_REGCOUNT
	.align		4
        /*0000*/ 	.byte	0x04, 0x2f
        /*0002*/ 	.short	(.L_1 - .L_0)
	.align		4
.L_0:
        /*0004*/ 	.word	index@(_Z15convolution_maxPdS_mmS_)
        /*0008*/ 	.word	0x00000028


	//----- nvinfo : EIATTR_FRAME_SIZE
	.align		4
.L_1:
        /*000c*/ 	.byte	0x04, 0x11
        /*000e*/ 	.short	(.L_3 - .L_2)
	.align		4
.L_2:
        /*0010*/ 	.word	index@(_Z15convolution_maxPdS_mmS_)
        /*0014*/ 	.word	0x00000000


	//----- nvinfo : EIATTR_MIN_STACK_SIZE
	.align		4
.L_3:
        /*0018*/ 	.byte	0x04, 0x12
        /*001a*/ 	.short	(.L_5 - .L_4)
	.align		4
.L_4:
        /*001c*/ 	.word	index@(_Z15convolution_maxPdS_mmS_)
        /*0020*/ 	.word	0x00000000
.L_5:


//--------------------- .nv.compat                --------------------------
	.section	.nv.compat,"",@"SHT_CUDA_COMPAT_INFO"
	.align	4
        /*0000*/ 	.byte	0x02, 0x09, 0x00, 0x00, 0x02, 0x02, 0x01, 0x00, 0x02, 0x05, 0x05, 0x00, 0x03, 0x07, 0x01, 0x01
        /*0010*/ 	.byte	0x02, 0x03, 0x00, 0x00, 0x02, 0x06, 0x01, 0x00, 0x04, 0x0b, 0x08, 0x00, 0x01, 0x00, 0x00, 0x00
        /*0020*/ 	.byte	0x00, 0x00, 0x00, 0x00


//--------------------- .nv.info._Z15convolution_maxPdS_mmS_ --------------------------
	.section	.nv.info._Z15convolution_maxPdS_mmS_,"",@"SHT_CUDA_INFO"
	.sectionflags	@""
	.align	4


	//----- nvinfo : EIATTR_CUDA_API_VERSION
	.align		4
        /*0000*/ 	.byte	0x04, 0x37
        /*0002*/ 	.short	(.L_7 - .L_6)
.L_6:
        /*0004*/ 	.word	0x00000082


	//----- nvinfo : EIATTR_KPARAM_INFO
	.align		4
.L_7:
        /*0008*/ 	.byte	0x04, 0x17
        /*000a*/ 	.short	(.L_9 - .L_8)
.L_8:
        /*000c*/ 	.word	0x00000000
        /*0010*/ 	.short	0x0004
        /*0012*/ 	.short	0x0020
        /*0014*/ 	.byte	0x00, 0xf5, 0x21, 0x00


	//----- nvinfo : EIATTR_KPARAM_INFO
	.align		4
.L_9:
        /*0018*/ 	.byte	0x04, 0x17
        /*001a*/ 	.short	(.L_11 - .L_10)
.L_10:
        /*001c*/ 	.word	0x00000000
        /*0020*/ 	.short	0x0003
        /*0022*/ 	.short	0x0018
        /*0024*/ 	.byte	0x00, 0xf0, 0x21, 0x00


	//----- nvinfo : EIATTR_KPARAM_INFO
	.align		4
.L_11:
        /*0028*/ 	.byte	0x04, 0x17
        /*002a*/ 	.short	(.L_13 - .L_12)
.L_12:
        /*002c*/ 	.word	0x00000000
        /*0030*/ 	.short	0x0002
        /*0032*/ 	.short	0x0010
        /*0034*/ 	.byte	0x00, 0xf0, 0x21, 0x00


	//----- nvinfo : EIATTR_KPARAM_INFO
	.align		4
.L_13:
        /*0038*/ 	.byte	0x04, 0x17
        /*003a*/ 	.short	(.L_15 - .L_14)
.L_14:
        /*003c*/ 	.word	0x00000000
        /*0040*/ 	.short	0x0001
        /*0042*/ 	.short	0x0008
        /*0044*/ 	.byte	0x00, 0xf5, 0x21, 0x00


	//----- nvinfo : EIATTR_KPARAM_INFO
	.align		4
.L_15:
        /*0048*/ 	.byte	0x04, 0x17
        /*004a*/ 	.short	(.L_17 - .L_16)
.L_16:
        /*004c*/ 	.word	0x00000000
        /*0050*/ 	.short	0x0000
        /*0052*/ 	.short	0x0000
        /*0054*/ 	.byte	0x00, 0xf5, 0x21, 0x00


	//----- nvinfo : EIATTR_SPARSE_MMA_MASK
	.align		4
.L_17:
        /*0058*/ 	.byte	0x03, 0x50
        /*005a*/ 	.short	0x0000


	//----- nvinfo : EIATTR_MAXREG_COUNT
	.align		4
        /*005c*/ 	.byte	0x03, 0x1b
        /*005e*/ 	.short	0x00ff


	//----- nvinfo : EIATTR_NUM_BARRIERS
	.align		4
        /*0060*/ 	.byte	0x02, 0x4c
        /*0062*/ 	.byte	0x01
	.zero		1


	//----- nvinfo : EIATTR_MERCURY_ISA_VERSION
	.align		4
        /*0064*/ 	.byte	0x03, 0x5f
        /*0066*/ 	.short	0x0101


	//----- nvinfo : EIATTR_VRC_CTA_INIT_COUNT
	.align		4
        /*0068*/ 	.byte	0x02, 0x4a
	.zero		1
	.zero		1


	//----- nvinfo : EIATTR_EXIT_INSTR_OFFSETS
	.align		4
        /*006c*/ 	.byte	0x04, 0x1c
        /*006e*/ 	.short	(.L_19 - .L_18)


	//   ....[0]....
.L_18:
        /*0070*/ 	.word	0x00000920


	//   ....[1]....
        /*0074*/ 	.word	0x000009b0


	//   ....[2]....
        /*0078*/ 	.word	0x00000a20


	//----- nvinfo : EIATTR_CRS_STACK_SIZE
	.align		4
.L_19:
        /*007c*/ 	.byte	0x04, 0x1e
        /*007e*/ 	.short	(.L_21 - .L_20)
.L_20:
        /*0080*/ 	.word	0x00000000


	//----- nvinfo : EIATTR_CBANK_PARAM_SIZE
	.align		4
.L_21:
        /*0084*/ 	.byte	0x03, 0x19
        /*0086*/ 	.short	0x0028


	//----- nvinfo : EIATTR_PARAM_CBANK
	.align		4
        /*0088*/ 	.byte	0x04, 0x0a
        /*008a*/ 	.short	(.L_23 - .L_22)
	.align		4
.L_22:
        /*008c*/ 	.word	index@(.nv.constant0._Z15convolution_maxPdS_mmS_)
        /*0090*/ 	.short	0x0380
        /*0092*/ 	.short	0x0028


	//----- nvinfo : EIATTR_SW_WAR
	.align		4
.L_23:
        /*0094*/ 	.byte	0x04, 0x36
        /*0096*/ 	.short	(.L_25 - .L_24)
.L_24:
        /*0098*/ 	.word	0x00000008
.L_25:


//--------------------- .nv.callgraph             --------------------------
	.section	.nv.callgraph,"",@"SHT_CUDA_CALLGRAPH"
	.align	4
	.sectionentsize	8
	.align		4
        /*0000*/ 	.word	0x00000000
	.align		4
        /*0004*/ 	.word	0xffffffff
	.align		4
        /*0008*/ 	.word	0x00000000
	.align		4
        /*000c*/ 	.word	0xfffffffe
	.align		4
        /*0010*/ 	.word	0x00000000
	.align		4
        /*0014*/ 	.word	0xfffffffd
	.align		4
        /*0018*/ 	.word	0x00000000
	.align		4
        /*001c*/ 	.word	0xfffffffc


//--------------------- .text._Z15convolution_maxPdS_mmS_ --------------------------
	.section	.text._Z15convolution_maxPdS_mmS_,"ax",@progbits
	.align	128
        .global         _Z15convolution_maxPdS_mmS_
        .type           _Z15convolution_maxPdS_mmS_,@function
        .size           _Z15convolution_maxPdS_mmS_,(.L_x_10 - _Z15convolution_maxPdS_mmS_)
        .other          _Z15convolution_maxPdS_mmS_,@"STO_CUDA_ENTRY STV_DEFAULT"
_Z15convolution_maxPdS_mmS_:
.text._Z15convolution_maxPdS_mmS_:
[----:B------:R-:W-:Y:S01]  /*0000*/  LDC R1, c[0x0][0x37c] ;  /* 0x0000df00ff017b82 */ /* 0x000fe20000000800 */
[----:B------:R-:W0:Y:S01]  /*0010*/  S2R R4, SR_TID.Y ;  /* 0x0000000000047919 */ /* 0x000e220000002200 */
[----:B------:R-:W1:Y:S01]  /*0020*/  LDCU.64 UR4, c[0x0][0x390] ;  /* 0x00007200ff0477ac */ /* 0x000e620008000a00 */
[----:B------:R-:W0:Y:S01]  /*0030*/  S2R R7, SR_TID.X ;  /* 0x0000000000077919 */ /* 0x000e220000002100 */
[----:B------:R-:W2:Y:S01]  /*0040*/  LDCU UR6, c[0x0][0x364] ;  /* 0x00006c80ff0677ac */ /* 0x000ea20008000800 */
[----:B------:R-:W2:Y:S01]  /*0050*/  S2R R9, SR_CTAID.Y ;  /* 0x0000000000097919 */ /* 0x000ea20000002600 */
[----:B------:R-:W3:Y:S01]  /*0060*/  LDCU.64 UR8, c[0x0][0x358] ;  /* 0x00006b00ff0877ac */ /* 0x000ee20008000a00 */
[----:B-1----:R-:W-:-:S04]  /*0070*/  UIADD3 UR4, UP0, UPT, UR4, -0x1, URZ ;  /* 0xffffffff04047890 */ /* 0x002fc8000ff1e0ff */
[----:B------:R-:W-:Y:S01]  /*0080*/  UIADD3.X UR5, UPT, UPT, UR5, -0x1, URZ, UP0, !UPT ;  /* 0xffffffff05057890 */ /* 0x000fe200087fe4ff */
[--C-:B0-----:R-:W-:Y:S01]  /*0090*/  LOP3.LUT P0, R0, R7, RZ, R4.reuse, 0xfa, !PT ;  /* 0x000000ff07007212 */ /* 0x101fe2000780fa04 */
[----:B--2---:R-:W-:-:S04]  /*00a0*/  IMAD R4, R9, UR6, R4 ;  /* 0x0000000609047c24 */ /* 0x004fc8000f8e0204 */
[----:B------:R-:W-:Y:S02]  /*00b0*/  VIADD R6, R4, 0x1 ;  /* 0x0000000104067836 */ /* 0x000fe40000000000 */
[----:B------:R-:W-:-:S06]  /*00c0*/  IMAD.U32 R4, RZ, RZ, UR5 ;  /* 0x00000005ff047e24 */ /* 0x000fcc000f8e00ff */
[----:B------:R-:W0:Y:S01]  /*00d0*/  @!P0 S2R R5, SR_CgaCtaId ;  /* 0x0000000000058919 */ /* 0x000e220000008800 */
[----:B------:R-:W-:Y:S01]  /*00e0*/  @!P0 MOV R2, 0x400 ;  /* 0x0000040000028802 */ /* 0x000fe20000000f00 */
[----:B------:R-:W-:-:S03]  /*00f0*/  @!P0 IMAD.MOV.U32 R3, RZ, RZ, 0x100000 ;  /* 0x00100000ff038424 */ /* 0x000fc600078e00ff */
[----:B0-----:R-:W-:Y:S01]  /*0100*/  @!P0 LEA R5, R5, R2, 0x18 ;  /* 0x0000000205058211 */ /* 0x001fe200078ec0ff */
[----:B------:R-:W-:-:S05]  /*0110*/  @!P0 IMAD.MOV.U32 R2, RZ, RZ, 0x0 ;  /* 0x00000000ff028424 */ /* 0x000fca00078e00ff */
[----:B------:R0:W-:Y:S01]  /*0120*/  @!P0 STS.64 [R5], R2 ;  /* 0x0000000205008388 */ /* 0x0001e20000000a00 */
[----:B------:R-:W-:Y:S01]  /*0130*/  BAR.SYNC.DEFER_BLOCKING 0x0 ;  /* 0x0000000000007b1d */ /* 0x000fe20000010000 */
[----:B------:R-:W-:-:S04]  /*0140*/  ISETP.LT.U32.AND P0, PT, R6, UR4, PT ;  /* 0x0000000406007c0c */ /* 0x000fc8000bf01070 */
[----:B------:R-:W-:-:S13]  /*0150*/  ISETP.GT.U32.AND.EX P0, PT, R4, RZ, PT, P0 ;  /* 0x000000ff0400720c */ /* 0x000fda0003f04100 */
[----:B0--3--:R-:W-:Y:S05]  /*0160*/  @!P0 BRA `(.L_x_0) ;  /* 0x0000000400e08947 */ /* 0x009fea0003800000 */
[----:B------:R-:W0:Y:S01]  /*0170*/  S2R R2, SR_CTAID.X ;  /* 0x0000000000027919 */ /* 0x000e220000002500 */
[----:B------:R-:W1:Y:S01]  /*0180*/  LDC.64 R4, c[0x0][0x398] ;  /* 0x0000e600ff047b82 */ /* 0x000e620000000a00 */
[----:B------:R-:W0:Y:S07]  /*0190*/  LDCU UR7, c[0x0][0x360] ;  /* 0x00006c00ff0777ac */ /* 0x000e2e0008000800 */
[----:B------:R-:W2:Y:S08]  /*01a0*/  LDC R13, c[0x0][0x374] ;  /* 0x0000dd00ff0d7b82 */ /* 0x000eb00000000800 */
[----:B------:R-:W3:Y:S01]  /*01b0*/  LDC R12, c[0x0][0x370] ;  /* 0x0000dc00ff0c7b82 */ /* 0x000ee20000000800 */
[----:B0-----:R-:W-:Y:S01]  /*01c0*/  IMAD R3, R2, UR7, R7 ;  /* 0x0000000702037c24 */ /* 0x001fe2000f8e0207 */
[----:B-1----:R-:W-:Y:S01]  /*01d0*/  IADD3 R2, P0, PT, R4, -0x1, RZ ;  /* 0xffffffff04027810 */ /* 0x002fe20007f1e0ff */
[----:B------:R-:W-:-:S02]  /*01e0*/  IMAD.MOV.U32 R7, RZ, RZ, RZ ;  /* 0x000000ffff077224 */ /* 0x000fc400078e00ff */
[----:B------:R-:W-:Y:S01]  /*01f0*/  VIADD R3, R3, 0x1 ;  /* 0x0000000103037836 */ /* 0x000fe20000000000 */
[----:B------:R-:W-:Y:S01]  /*0200*/  IADD3.X R4, PT, PT, R5, -0x1, RZ, P0, !PT ;  /* 0xffffffff05047810 */ /* 0x000fe200007fe4ff */
[----:B--2---:R-:W-:-:S03]  /*0210*/  IMAD R13, R13, UR6, RZ ;  /* 0x000000060d0d7c24 */ /* 0x004fc6000f8e02ff */
[----:B------:R-:W-:Y:S01]  /*0220*/  SHF.R.S32.HI R5, RZ, 0x1f, R3 ;  /* 0x0000001fff057819 */ /* 0x000fe20000011403 */
[----:B---3--:R-:W-:Y:S01]  /*0230*/  IMAD R12, R12, UR7, RZ ;  /* 0x000000070c0c7c24 */ /* 0x008fe2000f8e02ff */
[----:B------:R-:W-:-:S04]  /*0240*/  ISETP.GT.U32.AND P0, PT, R2, R3, PT ;  /* 0x000000030200720c */ /* 0x000fc80003f04070 */
[----:B------:R-:W-:Y:S01]  /*0250*/  ISETP.GT.U32.AND.EX P0, PT, R4, R5, PT, P0 ;  /* 0x000000050400720c */ /* 0x000fe20003f04100 */
[----:B------:R-:W-:-:S12]  /*0260*/  IMAD.MOV.U32 R5, RZ, RZ, R6 ;  /* 0x000000ffff057224 */ /* 0x000fd800078e0006 */
.L_x_7:
[----:B------:R-:W-:Y:S04]  /*0270*/  BSSY B0, `(.L_x_1) ;  /* 0x0000061000007945 */ /* 0x000fe80003800000 */
[----:B------:R-:W-:Y:S05]  /*0280*/  @!P0 BRA `(.L_x_2) ;  /* 0x00000004007c8947 */ /* 0x000fea0003800000 */
[----:B------:R-:W0:Y:S01]  /*0290*/  LDCU.64 UR12, c[0x0][0x398] ;  /* 0x00007300ff0c77ac */ /* 0x000e220008000a00 */
[----:B------:R-:W-:Y:S02]  /*02a0*/  HFMA2 R9, -RZ, RZ, 0, 0 ;  /* 0x00000000ff097431 */ /* 0x000fe400000001ff */
[----:B------:R-:W-:Y:S01]  /*02b0*/  IMAD.MOV.U32 R8, RZ, RZ, R6 ;  /* 0x000000ffff087224 */ /* 0x000fe200078e0006 */
[----:B------:R-:W1:Y:S01]  /*02c0*/  LDCU.64 UR10, c[0x0][0x388] ;  /* 0x00007100ff0a77ac */ /* 0x000e620008000a00 */
[C---:B------:R-:W-:Y:S02]  /*02d0*/  VIADD R30, R6.reuse, 0xffffffff ;  /* 0xffffffff061e7836 */ /* 0x040fe40000000000 */
[----:B------:R-:W-:Y:S02]  /*02e0*/  VIADD R31, R6, 0x1 ;  /* 0x00000001061f7836 */ /* 0x000fe40000000000 */
[----:B------:R-:W-:Y:S01]  /*02f0*/  IMAD.MOV.U32 R33, RZ, RZ, R3 ;  /* 0x000000ffff217224 */ /* 0x000fe200078e0003 */
[----:B------:R-:W-:Y:S01]  /*0300*/  SHF.R.S32.HI R32, RZ, 0x1f, R30 ;  /* 0x0000001fff207819 */ /* 0x000fe2000001141e */
[----:B0-----:R-:W-:-:S02]  /*0310*/  IMAD R10, R7, UR12, RZ ;  /* 0x0000000c070a7c24 */ /* 0x001fc4000f8e02ff */
[----:B------:R-:W-:-:S04]  /*0320*/  IMAD.WIDE.U32 R8, R5, UR12, R8 ;  /* 0x0000000c05087c25 */ /* 0x000fc8000f8e0008 */
[----:B------:R-:W-:Y:S01]  /*0330*/  IMAD R11, R5, UR13, R10 ;  /* 0x0000000d050b7c24 */ /* 0x000fe2000f8e020a */
[----:B-1----:R-:W-:-:S03]  /*0340*/  LEA R14, P1, R8, UR10, 0x3 ;  /* 0x0000000a080e7c11 */ /* 0x002fc6000f8218ff */
[----:B------:R-:W-:-:S05]  /*0350*/  IMAD.IADD R9, R9, 0x1, R11 ;  /* 0x0000000109097824 */ /* 0x000fca00078e020b */
[----:B------:R-:W-:-:S07]  /*0360*/  LEA.HI.X R15, R8, UR11, R9, 0x3, P1 ;  /* 0x0000000b080f7c11 */ /* 0x000fce00088f1c09 */
.L_x_6:
[----:B------:R-:W0:Y:S01]  /*0370*/  LDCU.64 UR10, c[0x0][0x398] ;  /* 0x00007300ff0a77ac */ /* 0x000e220008000a00 */
[--C-:B------:R-:W-:Y:S01]  /*0380*/  SHF.R.S32.HI R17, RZ, 0x1f, R33.reuse ;  /* 0x0000001fff117819 */ /* 0x100fe20000011421 */
[----:B------:R-:W-:Y:S01]  /*0390*/  IMAD.MOV.U32 R16, RZ, RZ, R33 ;  /* 0x000000ffff107224 */ /* 0x000fe200078e0021 */
[----:B------:R-:W1:Y:S01]  /*03a0*/  LDCU.128 UR12, c[0x0][0x380] ;  /* 0x00007000ff0c77ac */ /* 0x000e620008000c00 */
[----:B0-----:R-:W-:Y:S02]  /*03b0*/  IMAD R8, R7, UR10, RZ ;  /* 0x0000000a07087c24 */ /* 0x001fe4000f8e02ff */
[----:B------:R-:W-:-:S04]  /*03c0*/  IMAD.WIDE.U32 R36, R5, UR10, R16 ;  /* 0x0000000a05247c25 */ /* 0x000fc8000f8e0010 */
[----:B------:R-:W-:Y:S02]  /*03d0*/  IMAD R9, R5, UR11, R8 ;  /* 0x0000000b05097c24 */ /* 0x000fe4000f8e0208 */
[----:B------:R-:W-:-:S03]  /*03e0*/  IMAD R11, R32, UR10, RZ ;  /* 0x0000000a200b7c24 */ /* 0x000fc6000f8e02ff */
[----:B------:R-:W-:Y:S01]  /*03f0*/  IADD3 R9, PT, PT, R9, R37, RZ ;  /* 0x0000002509097210 */ /* 0x000fe20007ffe0ff */
[----:B------:R-:W-:Y:S02]  /*0400*/  IMAD.SHL.U32 R37, R36, 0x8, RZ ;  /* 0x0000000824257824 */ /* 0x000fe400078e00ff */
[----:B------:R-:W-:Y:S01]  /*0410*/  IMAD R11, R30, UR11, R11 ;  /* 0x0000000b1e0b7c24 */ /* 0x000fe2000f8e020b */
[----:B------:R-:W-:Y:S01]  /*0420*/  SHF.L.U64.HI R36, R36, 0x3, R9 ;  /* 0x0000000324247819 */ /* 0x000fe20000010209 */
[----:B------:R-:W-:Y:S01]  /*0430*/  IMAD.WIDE.U32 R8, R30, UR10, R16 ;  /* 0x0000000a1e087c25 */ /* 0x000fe2000f8e0010 */
[----:B-1----:R-:W-:-:S03]  /*0440*/  IADD3 R34, P1, PT, R37, UR12, RZ ;  /* 0x0000000c25227c10 */ /* 0x002fc6000ff3e0ff */
[----:B------:R-:W-:Y:S01]  /*0450*/  IMAD.IADD R9, R9, 0x1, R11 ;  /* 0x0000000109097824 */ /* 0x000fe200078e020b */
[----:B------:R-:W-:Y:S02]  /*0460*/  IADD3.X R35, PT, PT, R36, UR13, RZ, P1, !PT ;  /* 0x0000000d24237c10 */ /* 0x000fe40008ffe4ff */
[----:B------:R-:W-:-:S03]  /*0470*/  LEA R10, P1, R8, UR12, 0x3 ;  /* 0x0000000c080a7c11 */ /* 0x000fc6000f8218ff */
[----:B------:R-:W2:Y:S01]  /*0480*/  LDG.E.64 R24, desc[UR8][R34.64+-0x8] ;  /* 0xfffff80822187981 */ /* 0x000ea2000c1e1b00 */
[----:B------:R-:W-:Y:S01]  /*0490*/  LEA.HI.X R11, R8, UR13, R9, 0x3, P1 ;  /* 0x0000000d080b7c11 */ /* 0x000fe200088f1c09 */
[C---:B------:R-:W-:Y:S02]  /*04a0*/  IMAD.WIDE.U32 R16, R31.reuse, UR10, R16 ;  /* 0x0000000a1f107c25 */ /* 0x040fe4000f8e0010 */
[----:B------:R-:W3:Y:S04]  /*04b0*/  LDG.E.64 R18, desc[UR8][R34.64] ;  /* 0x0000000822127981 */ /* 0x000ee8000c1e1b00 */
[----:B------:R-:W4:Y:S01]  /*04c0*/  LDG.E.64 R8, desc[UR8][R10.64+-0x8] ;  /* 0xfffff8080a087981 */ /* 0x000f22000c1e1b00 */
[----:B------:R-:W-:Y:S01]  /*04d0*/  IMAD R17, R31, UR11, R17 ;  /* 0x0000000b1f117c24 */ /* 0x000fe2000f8e0211 */
[----:B------:R-:W-:-:S02]  /*04e0*/  LEA R26, P1, R16, UR12, 0x3 ;  /* 0x0000000c101a7c11 */ /* 0x000fc4000f8218ff */
[----:B------:R-:W5:Y:S02]  /*04f0*/  LDG.E.64 R20, desc[UR8][R10.64] ;  /* 0x000000080a147981 */ /* 0x000f64000c1e1b00 */
[----:B------:R-:W-:-:S05]  /*0500*/  LEA.HI.X R27, R16, UR13, R17, 0x3, P1 ;  /* 0x0000000d101b7c11 */ /* 0x000fca00088f1c11 */
[----:B------:R-:W3:Y:S04]  /*0510*/  LDG.E.64 R22, desc[UR8][R26.64+-0x8] ;  /* 0xfffff8081a167981 */ /* 0x000ee8000c1e1b00 */
[----:B------:R-:W5:Y:S01]  /*0520*/  LDG.E.64 R16, desc[UR8][R26.64] ;  /* 0x000000081a107981 */ /* 0x000f62000c1e1b00 */
[----:B------:R-:W-:Y:S01]  /*0530*/  UMOV UR10, 0x33333333 ;  /* 0x33333333000a7882 */ /* 0x000fe20000000000 */
[----:B------:R-:W-:Y:S02]  /*0540*/  UMOV UR11, 0x3fd33333 ;  /* 0x3fd33333000b7882 */ /* 0x000fe40000000000 */
[----:B------:R-:W5:Y:S04]  /*0550*/  LDG.E.64 R10, desc[UR8][R10.64+0x8] ;  /* 0x000008080a0a7981 */ /* 0x000f68000c1e1b00 */
[----:B------:R-:W5:Y:S01]  /*0560*/  LDG.E.64 R28, desc[UR8][R26.64+0x8] ;  /* 0x000008081a1c7981 */ /* 0x000f62000c1e1b00 */
[----:B--2---:R-:W-:Y:S01]  /*0570*/  DMUL R24, R24, -UR10 ;  /* 0x8000000a18187c28 */ /* 0x004fe20008000000 */
[----:B------:R-:W-:Y:S01]  /*0580*/  UMOV UR10, 0x9999999a ;  /* 0x9999999a000a7882 */ /* 0x000fe20000000000 */
[----:B------:R-:W-:-:S06]  /*0590*/  UMOV UR11, 0x3fc99999 ;  /* 0x3fc99999000b7882 */ /* 0x000fcc0000000000 */
[----:B----4-:R-:W-:Y:S01]  /*05a0*/  DFMA R24, R8, UR10, R24 ;  /* 0x0000000a08187c2b */ /* 0x010fe20008000018 */
[----:B------:R-:W2:Y:S01]  /*05b0*/  LDG.E.64 R8, desc[UR8][R34.64+0x8] ;  /* 0x0000080822087981 */ /* 0x000ea2000c1e1b00 */
[----:B------:R-:W-:-:S06]  /*05c0*/  UMOV UR11, 0x3fd99999 ;  /* 0x3fd99999000b7882 */ /* 0x000fcc0000000000 */
[----:B---3--:R-:W-:Y:S01]  /*05d0*/  DFMA R22, R22, UR10, R24 ;  /* 0x0000000a16167c2b */ /* 0x008fe20008000018 */
[----:B------:R-:W-:Y:S01]  /*05e0*/  UMOV UR10, 0x33333333 ;  /* 0x33333333000a7882 */ /* 0x000fe20000000000 */
[----:B------:R-:W-:-:S06]  /*05f0*/  UMOV UR11, 0x3fe33333 ;  /* 0x3fe33333000b7882 */ /* 0x000fcc0000000000 */
[----:B-----5:R-:W-:-:S08]  /*0600*/  DFMA R20, R20, 0.5, R22 ;  /* 0x3fe000001414782b */ /* 0x020fd00000000016 */
[----:B------:R-:W-:Y:S01]  /*0610*/  DFMA R18, R18, UR10, R20 ;  /* 0x0000000a12127c2b */ /* 0x000fe20008000014 */
[----:B------:R-:W-:Y:S01]  /*0620*/  UMOV UR10, 0x66666666 ;  /* 0x66666666000a7882 */ /* 0x000fe20000000000 */
[----:B------:R-:W-:-:S06]  /*0630*/  UMOV UR11, 0x3fe66666 ;  /* 0x3fe66666000b7882 */ /* 0x000fcc0000000000 */
[----:B------:R-:W-:Y:S01]  /*0640*/  DFMA R16, R16, UR10, R18 ;  /* 0x0000000a10107c2b */ /* 0x000fe20008000012 */
[----:B------:R-:W-:Y:S01]  /*0650*/  UMOV UR10, 0x9999999a ;  /* 0x9999999a000a7882 */ /* 0x000fe20000000000 */
[----:B------:R-:W-:-:S06]  /*0660*/  UMOV UR11, 0x3fe99999 ;  /* 0x3fe99999000b7882 */ /* 0x000fcc0000000000 */
[----:B------:R-:W-:Y:S01]  /*0670*/  DFMA R10, R10, -UR10, R16 ;  /* 0x8000000a0a0a7c2b */ /* 0x000fe20008000010 */
[----:B------:R-:W-:Y:S01]  /*0680*/  UMOV UR10, 0xcccccccd ;  /* 0xcccccccd000a7882 */ /* 0x000fe20000000000 */
[----:B------:R-:W-:Y:S01]  /*0690*/  UMOV UR11, 0x3feccccc ;  /* 0x3feccccc000b7882 */ /* 0x000fe20000000000 */
[----:B------:R-:W-:Y:S05]  /*06a0*/  BSSY B1, `(.L_x_3) ;  /* 0x0000018000017945 */ /* 0x000fea0003800000 */
[----:B--2---:R-:W-:Y:S01]  /*06b0*/  DFMA R8, R8, -UR10, R10 ;  /* 0x8000000a08087c2b */ /* 0x004fe2000800000a */
[----:B------:R-:W-:Y:S01]  /*06c0*/  UMOV UR10, 0x9999999a ;  /* 0x9999999a000a7882 */ /* 0x000fe20000000000 */
[----:B------:R-:W-:Y:S01]  /*06d0*/  IADD3 R10, P1, PT, R37, UR14, RZ ;  /* 0x0000000e250a7c10 */ /* 0x000fe2000ff3e0ff */
[----:B------:R-:W-:-:S03]  /*06e0*/  UMOV UR11, 0x3fb99999 ;  /* 0x3fb99999000b7882 */ /* 0x000fc60000000000 */
[----:B------:R-:W-:Y:S02]  /*06f0*/  IADD3.X R11, PT, PT, R36, UR15, RZ, P1, !PT ;  /* 0x0000000f240b7c10 */ /* 0x000fe40008ffe4ff */
[----:B------:R-:W-:Y:S01]  /*0700*/  DFMA R8, R28, UR10, R8 ;  /* 0x0000000a1c087c2b */ /* 0x000fe20008000008 */
[----:B------:R-:W-:-:S06]  /*0710*/  ISETP.NE.AND P1, PT, R6, R33, PT ;  /* 0x000000210600720c */ /* 0x000fcc0003f25270 */
[----:B------:R0:W-:Y:S07]  /*0720*/  STG.E.64 desc[UR8][R10.64], R8 ;  /* 0x000000080a007986 */ /* 0x0001ee000c101b08 */
[----:B------:R-:W-:Y:S05]  /*0730*/  @P1 BRA `(.L_x_4) ;  /* 0x0000000000381947 */ /* 0x000fea0003800000 */
[----:B0-----:R0:W5:Y:S01]  /*0740*/  LDG.E.64 R10, desc[UR8][R14.64] ;  /* 0x000000080e0a7981 */ /* 0x001162000c1e1b00 */
[----:B------:R-:W-:Y:S01]  /*0750*/  MOV R8, 0x400 ;  /* 0x0000040000087802 */ /* 0x000fe20000000f00 */
[----:B------:R-:W1:Y:S03]  /*0760*/  S2R R9, SR_CgaCtaId ;  /* 0x0000000000097919 */ /* 0x000e660000008800 */
[----:B-1----:R-:W-:-:S05]  /*0770*/  LEA R19, R9, R8, 0x18 ;  /* 0x0000000809137211 */ /* 0x002fca00078ec0ff */
[----:B------:R0:W1:Y:S02]  /*0780*/  LDS.64 R8, [R19] ;  /* 0x0000000013087984 */ /* 0x0000640000000a00 */
.L_x_5:
[----:B-1---5:R-:W-:Y:S01]  /*0790*/  DSETP.GT.AND P1, PT, R10, R8, PT ;  /* 0x000000080a00722a */ /* 0x022fe20003f24000 */
[----:B------:R-:W-:-:S13]  /*07a0*/  YIELD ;  /* 0x0000000000007946 */ /* 0x000fda0003800000 */
[----:B------:R-:W-:Y:S05]  /*07b0*/  @!P1 BRA `(.L_x_4) ;  /* 0x0000000000189947 */ /* 0x000fea0003800000 */
[----:B------:R-:W1:Y:S02]  /*07c0*/  ATOMS.CAS.64 R16, [R19], R8, R10 ;  /* 0x000000081310738d */ /* 0x000e64000000040a */
[----:B-1----:R-:W-:Y:S01]  /*07d0*/  ISETP.NE.U32.AND P1, PT, R8, R16, PT ;  /* 0x000000100800720c */ /* 0x002fe20003f25070 */
[----:B------:R-:W-:-:S03]  /*07e0*/  IMAD.MOV.U32 R8, RZ, RZ, R16 ;  /* 0x000000ffff087224 */ /* 0x000fc600078e0010 */
[----:B------:R-:W-:Y:S01]  /*07f0*/  ISETP.NE.AND.EX P1, PT, R9, R17, PT, P1 ;  /* 0x000000110900720c */ /* 0x000fe20003f25310 */
[----:B------:R-:W-:-:S12]  /*0800*/  IMAD.MOV.U32 R9, RZ, RZ, R17 ;  /* 0x000000ffff097224 */ /* 0x000fd800078e0011 */
[----:B------:R-:W-:Y:S05]  /*0810*/  @P1 BRA `(.L_x_5) ;  /* 0xfffffffc00dc1947 */ /* 0x000fea000383ffff */
.L_x_4:
[----:B------:R-:W-:Y:S05]  /*0820*/  BSYNC B1 ;  /* 0x0000000000017941 */ /* 0x000fea0003800000 */
.L_x_3:
[----:B------:R-:W-:-:S05]  /*0830*/  IMAD.IADD R33, R12, 0x1, R33 ;  /* 0x000000010c217824 */ /* 0x000fca00078e0221 */
[----:B------:R-:W-:Y:S02]  /*0840*/  ISETP.GT.U32.AND P1, PT, R2, R33, PT ;  /* 0x000000210200720c */ /* 0x000fe40003f24070 */
[----:B0-----:R-:W-:-:S04]  /*0850*/  SHF.R.S32.HI R9, RZ, 0x1f, R33 ;  /* 0x0000001fff097819 */ /* 0x001fc80000011421 */
[----:B------:R-:W-:-:S13]  /*0860*/  ISETP.GT.U32.AND.EX P1, PT, R4, R9, PT, P1 ;  /* 0x000000090400720c */ /* 0x000fda0003f24110 */
[----:B------:R-:W-:Y:S05]  /*0870*/  @P1 BRA `(.L_x_6) ;  /* 0xfffffff800bc1947 */ /* 0x000fea000383ffff */
.L_x_2:
[----:B------:R-:W-:Y:S05]  /*0880*/  BSYNC B0 ;  /* 0x0000000000007941 */ /* 0x000fea0003800000 */
.L_x_1:
[----:B------:R-:W-:Y:S01]  /*0890*/  IADD3 R5, PT, PT, R13, R6, RZ ;  /* 0x000000060d057210 */ /* 0x000fe20007ffe0ff */
[----:B------:R-:W-:-:S03]  /*08a0*/  IMAD.U32 R6, RZ, RZ, UR5 ;  /* 0x00000005ff067e24 */ /* 0x000fc6000f8e00ff */
[----:B------:R-:W-:-:S04]  /*08b0*/  ISETP.LT.U32.AND P1, PT, R5, UR4, PT ;  /* 0x0000000405007c0c */ /* 0x000fc8000bf21070 */
[----:B------:R-:W-:Y:S01]  /*08c0*/  ISETP.GT.U32.AND.EX P1, PT, R6, RZ, PT, P1 ;  /* 0x000000ff0600720c */ /* 0x000fe20003f24110 */
[----:B------:R-:W-:-:S12]  /*08d0*/  IMAD.MOV.U32 R6, RZ, RZ, R5 ;  /* 0x000000ffff067224 */ /* 0x000fd800078e0005 */
[----:B------:R-:W-:Y:S05]  /*08e0*/  @P1 BRA `(.L_x_7) ;  /* 0xfffffff800601947 */ /* 0x000fea000383ffff */
.L_x_0:
[----:B------:R-:W-:Y:S05]  /*08f0*/  WARPSYNC.ALL ;  /* 0x0000000000007948 */ /* 0x000fea0003800000 */
[----:B------:R-:W-:Y:S01]  /*0900*/  BAR.SYNC.DEFER_BLOCKING 0x0 ;  /* 0x0000000000007b1d */ /* 0x000fe20000010000 */
[----:B------:R-:W-:-:S13]  /*0910*/  ISETP.NE.AND P0, PT, R0, RZ, PT ;  /* 0x000000ff0000720c */ /* 0x000fda0003f05270 */
[----:B------:R-:W-:Y:S05]  /*0920*/  @P0 EXIT ;  /* 0x000000000000094d */ /* 0x000fea0003800000 */
[----:B------:R-:W0:Y:S02]  /*0930*/  LDC.64 R2, c[0x0][0x3a0] ;  /* 0x0000e800ff027b82 */ /* 0x000e240000000a00 */
[----:B0-----:R0:W5:Y:S06]  /*0940*/  LDG.E.64 R4, desc[UR8][R2.64] ;  /* 0x0000000802047981 */ /* 0x00116c000c1e1b00 */
[----:B------:R-:W1:Y:S01]  /*0950*/  S2UR UR5, SR_CgaCtaId ;  /* 0x00000000000579c3 */ /* 0x000e620000008800 */
[----:B------:R-:W-:Y:S02]  /*0960*/  UMOV UR4, 0x400 ;  /* 0x0000040000047882 */ /* 0x000fe40000000000 */
[----:B-1----:R-:W-:-:S09]  /*0970*/  ULEA UR4, UR5, UR4, 0x18 ;  /* 0x0000000405047291 */ /* 0x002fd2000f8ec0ff */
[----:B0-----:R-:W1:Y:S03]  /*0980*/  LDS.64 R6, [UR4] ;  /* 0x00000004ff067984 */ /* 0x001e660008000a00 */
.L_x_8:
[----:B-1---5:R-:W-:Y:S01]  /*0990*/  DSETP.GT.AND P0, PT, R6, R4, PT ;  /* 0x000000040600722a */ /* 0x022fe20003f04000 */
[----:B------:R-:W-:-:S13]  /*09a0*/  YIELD ;  /* 0x0000000000007946 */ /* 0x000fda0003800000 */
[----:B------:R-:W-:Y:S05]  /*09b0*/  @!P0 EXIT ;  /* 0x000000000000894d */ /* 0x000fea0003800000 */
[----:B------:R-:W2:Y:S02]  /*09c0*/  ATOMG.E.CAS.64.STRONG.GPU PT, R8, [R2], R4, R6 ;  /* 0x00000004020873a9 */ /* 0x000ea400001ee506 */
[----:B--2---:R-:W-:Y:S01]  /*09d0*/  ISETP.NE.U32.AND P0, PT, R4, R8, PT ;  /* 0x000000080400720c */ /* 0x004fe20003f05070 */
[----:B------:R-:W-:-:S03]  /*09e0*/  IMAD.MOV.U32 R4, RZ, RZ, R8 ;  /* 0x000000ffff047224 */ /* 0x000fc600078e0008 */
[----:B------:R-:W-:Y:S01]  /*09f0*/  ISETP.NE.AND.EX P0, PT, R5, R9, PT, P0 ;  /* 0x000000090500720c */ /* 0x000fe20003f05300 */
[----:B------:R-:W-:-:S12]  /*0a00*/  IMAD.MOV.U32 R5, RZ, RZ, R9 ;  /* 0x000000ffff057224 */ /* 0x000fd800078e0009 */
[----:B------:R-:W-:Y:S05]  /*0a10*/  @P0 BRA `(.L_x_8) ;  /* 0xfffffffc00dc0947 */ /* 0x000fea000383ffff */
[----:B------:R-:W-:Y:S05]  /*0a20*/  EXIT ;  /* 0x000000000000794d */ /* 0x000fea0003800000 */
.L_x_9:
[----:B------:R-:W-:-:S00]  /*0a30*/  BRA `(.L_x_9) ;  /* 0xfffffffc00fc7947 */ /* 0x000fc0000383ffff */
[----:B------:R-:W-:-:S00]  /*0a40*/  NOP ;  /* 0x0000000000007918 */ /* 0x000fc00000000000 */
        /* <DEDUP_REMOVED lines=11> */
.L_x_10:


//--------------------- .nv.shared._Z15convolution_maxPdS_mmS_ --------------------------
	.section	.nv.shared._Z15convolution_maxPdS_mmS_,"aw",@nobits
	.sectionflags	@""
	.align	8
.nv.shared._Z15convolution_maxPdS_mmS_:
	.zero		1032


//--------------------- .nv.shared.reserved.0     --------------------------
	.section	.nv.shared.reserved.0,"aw",@nobits
	.weak		__nv_reservedSMEM_offset_0_alias
	.size		__nv_reservedSMEM_offset_0_alias, 0, 64
	.other		__nv_reservedSMEM_offset_0_alias,@"STO_CUDA_RESERVED_SHARED STV_DEFAULT"
__nv_reservedSMEM_offset_0_alias:
	.zero		0
	.zero		64


//--------------------- .nv.constant0._Z15convolution_maxPdS_mmS_ --------------------------
	.section	.nv.constant0._Z15convolution_maxPdS_mmS_,"a",@progbits
	.sectionflags	@""
	.align	4
.nv.constant0._Z15convolution_maxPdS_mmS_:
	.zero		936


//--------------------- SYMBOLS --------------------------

	.type		.nv.reservedSmem.offset0,@object
	.size		.nv.reservedSmem.offset0,0x4
	.type		.nv.reservedSmem.cap,@object
	.size		.nv.reservedSmem.cap,0x4
